//
// Generated by NVIDIA NVVM Compiler
//
// Compiler Build ID: CL-36424714
// Cuda compilation tools, release 13.0, V13.0.88
// Based on NVVM 20.0.0
//

.version 9.0
.target sm_100
.address_size 64

	// .globl	_Z8multiplePfS_S_

.visible .entry _Z8multiplePfS_S_(
	.param .u64 .ptr .align 1 _Z8multiplePfS_S__param_0,
	.param .u64 .ptr .align 1 _Z8multiplePfS_S__param_1,
	.param .u64 .ptr .align 1 _Z8multiplePfS_S__param_2
)
{
	.reg .pred 	%p<2>;
	.reg .b32 	%r<15>;
	.reg .b32 	%f<17>;
	.reg .b64 	%rd<17>;

	ld.param.u64 	%rd6, [_Z8multiplePfS_S__param_0];
	ld.param.u64 	%rd7, [_Z8multiplePfS_S__param_1];
	ld.param.u64 	%rd5, [_Z8multiplePfS_S__param_2];
	cvta.to.global.u64 	%rd8, %rd7;
	cvta.to.global.u64 	%rd1, %rd6;
	mov.u32 	%r8, %tid.x;
	mov.u32 	%r9, %tid.y;
	mov.u32 	%r10, %ctaid.x;
	mad.lo.s32 	%r1, %r10, 20, %r9;
	mul.wide.u32 	%rd9, %r8, 400;
	add.s64 	%rd10, %rd9, %rd8;
	add.s64 	%rd16, %rd10, 8;
	mul.lo.s32 	%r11, %r9, 5000;
	mad.lo.s32 	%r12, %r10, 100000, %r11;
	mad.lo.s32 	%r13, %r8, 100, %r12;
	mov.f32 	%f16, 0f00000000;
	mov.b32 	%r14, 0;
$L__BB0_1:
	mul.wide.u32 	%rd11, %r13, 4;
	add.s64 	%rd12, %rd1, %rd11;
	ld.global.f32 	%f4, [%rd12];
	ld.global.f32 	%f5, [%rd16+-8];
	fma.rn.f32 	%f6, %f4, %f5, %f16;
	ld.global.f32 	%f7, [%rd12+4];
	ld.global.f32 	%f8, [%rd16+-4];
	fma.rn.f32 	%f9, %f7, %f8, %f6;
	ld.global.f32 	%f10, [%rd12+8];
	ld.global.f32 	%f11, [%rd16];
	fma.rn.f32 	%f12, %f10, %f11, %f9;
	ld.global.f32 	%f13, [%rd12+12];
	ld.global.f32 	%f14, [%rd16+4];
	fma.rn.f32 	%f16, %f13, %f14, %f12;
	add.s32 	%r14, %r14, 4;
	add.s64 	%rd16, %rd16, 16;
	add.s32 	%r13, %r13, 4;
	setp.ne.s32 	%p1, %r14, 100;
	@%p1 bra 	$L__BB0_1;
	cvta.to.global.u64 	%rd13, %rd5;
	mul.wide.u32 	%rd14, %r1, 4;
	add.s64 	%rd15, %rd13, %rd14;
	atom.global.add.f32 	%f15, [%rd15], %f16;
	ret;

}


// ===== COMPILED SASS (sm_100) =====

	.target	sm_100

	.elftype	@"ET_EXEC"


//--------------------- .note.nv.tkinfo           --------------------------
	.section	.note.nv.tkinfo,"",@"SHT_NOTE"
	.sectionflags	@"SHF_NOTE_NV_TKINFO"
	.tkinfo
        /*0018*/ 	.word	0x00000002
        /*0030*/ 	.string	""
        /*0030*/ 	.string	"ptxas"
        /*0030*/ 	.string	"Cuda compilation tools, release 13.0, V13.0.88"
        /*0030*/ 	.string	"Build cuda_13.0.r13.0/compiler.36424714_0"
        /*0030*/ 	.string	"-arch sm_100 -m 64 "



//--------------------- .note.nv.cuinfo           --------------------------
	.section	.note.nv.cuinfo,"",@"SHT_NOTE"
	.sectionflags	@"SHF_NOTE_NV_CUINFO"
        /*0018*/ 	.short	0x0002
        /*001a*/ 	.short	0x0064
        /*001c*/ 	.short	0x0082
	.zero		2


//--------------------- .nv.info                  --------------------------
	.section	.nv.info,"",@"SHT_CUDA_INFO"
	.align	4


	//----- nvinfo : EIATTR_REGCOUNT
	.align		4
        /*0000*/ 	.byte	0x04, 0x2f
        /*0002*/ 	.short	(.L_1 - .L_0)
	.align		4
.L_0:
        /*0004*/ 	.word	index@(_Z8multiplePfS_S_)
        /*0008*/ 	.word	0x00000020


	//----- nvinfo : EIATTR_FRAME_SIZE
	.align		4
.L_1:
        /*000c*/ 	.byte	0x04, 0x11
        /*000e*/ 	.short	(.L_3 - .L_2)
	.align		4
.L_2:
        /*0010*/ 	.word	index@(_Z8multiplePfS_S_)
        /*0014*/ 	.word	0x00000000


	//----- nvinfo : EIATTR_MIN_STACK_SIZE
	.align		4
.L_3:
        /*0018*/ 	.byte	0x04, 0x12
        /*001a*/ 	.short	(.L_5 - .L_4)
	.align		4
.L_4:
        /*001c*/ 	.word	index@(_Z8multiplePfS_S_)
        /*0020*/ 	.word	0x00000000
.L_5:


//--------------------- .nv.compat                --------------------------
	.section	.nv.compat,"",@"SHT_CUDA_COMPAT_INFO"
	.align	4
        /*0000*/ 	.byte	0x02, 0x09, 0x00, 0x00, 0x02, 0x02, 0x01, 0x00, 0x02, 0x05, 0x05, 0x00, 0x03, 0x07, 0x01, 0x01
        /*0010*/ 	.byte	0x02, 0x03, 0x00, 0x00, 0x02, 0x06, 0x01, 0x00, 0x04, 0x0b, 0x08, 0x00, 0x09, 0x00, 0x00, 0x00
        /*0020*/ 	.byte	0x00, 0x00, 0x00, 0x00


//--------------------- .nv.info._Z8multiplePfS_S_ --------------------------
	.section	.nv.info._Z8multiplePfS_S_,"",@"SHT_CUDA_INFO"
	.sectionflags	@""
	.align	4


	//----- nvinfo : EIATTR_CUDA_API_VERSION
	.align		4
        /*0000*/ 	.byte	0x04, 0x37
        /*0002*/ 	.short	(.L_7 - .L_6)
.L_6:
        /*0004*/ 	.word	0x00000082


	//----- nvinfo : EIATTR_KPARAM_INFO
	.align		4
.L_7:
        /*0008*/ 	.byte	0x04, 0x17
        /*000a*/ 	.short	(.L_9 - .L_8)
.L_8:
        /*000c*/ 	.word	0x00000000
        /*0010*/ 	.short	0x0002
        /*0012*/ 	.short	0x0010
        /*0014*/ 	.byte	0x00, 0xf5, 0x21, 0x00


	//----- nvinfo : EIATTR_KPARAM_INFO
	.align		4
.L_9:
        /*0018*/ 	.byte	0x04, 0x17
        /*001a*/ 	.short	(.L_11 - .L_10)
.L_10:
        /*001c*/ 	.word	0x00000000
        /*0020*/ 	.short	0x0001
        /*0022*/ 	.short	0x0008
        /*0024*/ 	.byte	0x00, 0xf5, 0x21, 0x00


	//----- nvinfo : EIATTR_KPARAM_INFO
	.align		4
.L_11:
        /*0028*/ 	.byte	0x04, 0x17
        /*002a*/ 	.short	(.L_13 - .L_12)
.L_12:
        /*002c*/ 	.word	0x00000000
        /*0030*/ 	.short	0x0000
        /*0032*/ 	.short	0x0000
        /*0034*/ 	.byte	0x00, 0xf5, 0x21, 0x00


	//----- nvinfo : EIATTR_SPARSE_MMA_MASK
	.align		4
.L_13:
        /*0038*/ 	.byte	0x03, 0x50
        /*003a*/ 	.short	0x0000


	//----- nvinfo : EIATTR_MAXREG_COUNT
	.align		4
        /*003c*/ 	.byte	0x03, 0x1b
        /*003e*/ 	.short	0x00ff


	//----- nvinfo : EIATTR_MERCURY_ISA_VERSION
	.align		4
        /*0040*/ 	.byte	0x03, 0x5f
        /*0042*/ 	.short	0x0101


	//----- nvinfo : EIATTR_VRC_CTA_INIT_COUNT
	.align		4
        /*0044*/ 	.byte	0x02, 0x4a
	.zero		1
	.zero		1


	//----- nvinfo : EIATTR_EXIT_INSTR_OFFSETS
	.align		4
        /*0048*/ 	.byte	0x04, 0x1c
        /*004a*/ 	.short	(.L_15 - .L_14)


	//   ....[0]....
.L_14:
        /*004c*/ 	.word	0x000016b0


	//----- nvinfo : EIATTR_CBANK_PARAM_SIZE
	.align		4
.L_15:
        /*0050*/ 	.byte	0x03, 0x19
        /*0052*/ 	.short	0x0018


	//----- nvinfo : EIATTR_PARAM_CBANK
	.align		4
        /*0054*/ 	.byte	0x04, 0x0a
        /*0056*/ 	.short	(.L_17 - .L_16)
	.align		4
.L_16:
        /*0058*/ 	.word	index@(.nv.constant0._Z8multiplePfS_S_)
        /*005c*/ 	.short	0x0380
        /*005e*/ 	.short	0x0018


	//----- nvinfo : EIATTR_SW_WAR
	.align		4
.L_17:
        /*0060*/ 	.byte	0x04, 0x36
        /*0062*/ 	.short	(.L_19 - .L_18)
.L_18:
        /*0064*/ 	.word	0x00000008
.L_19:


//--------------------- .nv.callgraph             --------------------------
	.section	.nv.callgraph,"",@"SHT_CUDA_CALLGRAPH"
	.align	4
	.sectionentsize	8
	.align		4
        /*0000*/ 	.word	0x00000000
	.align		4
        /*0004*/ 	.word	0xffffffff
	.align		4
        /*0008*/ 	.word	0x00000000
	.align		4
        /*000c*/ 	.word	0xfffffffe
	.align		4
        /*0010*/ 	.word	0x00000000
	.align		4
        /*0014*/ 	.word	0xfffffffd
	.align		4
        /*0018*/ 	.word	0x00000000
	.align		4
        /*001c*/ 	.word	0xfffffffc


//--------------------- .text._Z8multiplePfS_S_   --------------------------
	.section	.text._Z8multiplePfS_S_,"ax",@progbits
	.align	128
        .global         _Z8multiplePfS_S_
        .type           _Z8multiplePfS_S_,@function
        .size           _Z8multiplePfS_S_,(.L_x_1 - _Z8multiplePfS_S_)
        .other          _Z8multiplePfS_S_,@"STO_CUDA_ENTRY STV_DEFAULT"
_Z8multiplePfS_S_:
.text._Z8multiplePfS_S_:
[----:B------:R-:W-:Y:S01]  /*0000*/  LDC R1, c[0x0][0x37c] ;  /* 0x0000df00ff017b82 */ /* 0x000fe20000000800 */
[----:B------:R-:W0:Y:S07]  /*0010*/  S2R R10, SR_TID.Y ;  /* 0x00000000000a7919 */ /* 0x000e2e0000002200 */
[----:B------:R-:W1:Y:S01]  /*0020*/  LDC.64 R2, c[0x0][0x388] ;  /* 0x0000e200ff027b82 */ /* 0x000e620000000a00 */
[----:B------:R-:W2:Y:S01]  /*0030*/  LDCU.64 UR4, c[0x0][0x358] ;  /* 0x00006b00ff0477ac */ /* 0x000ea20008000a00 */
[----:B------:R-:W0:Y:S01]  /*0040*/  S2R R9, SR_CTAID.X ;  /* 0x0000000000097919 */ /* 0x000e220000002500 */
[----:B------:R-:W3:Y:S05]  /*0050*/  S2R R7, SR_TID.X ;  /* 0x0000000000077919 */ /* 0x000eea0000002100 */
[----:B------:R-:W4:Y:S01]  /*0060*/  LDC.64 R4, c[0x0][0x380] ;  /* 0x0000e000ff047b82 */ /* 0x000f220000000a00 */
[----:B0-----:R-:W-:-:S04]  /*0070*/  IMAD R10, R9, 0x14, R10 ;  /* 0x00000014090a7824 */ /* 0x001fc800078e020a */
[----:B---3--:R-:W-:Y:S02]  /*0080*/  IMAD R11, R10, 0x32, R7 ;  /* 0x000000320a0b7824 */ /* 0x008fe400078e0207 */
[----:B-1----:R-:W-:-:S04]  /*0090*/  IMAD.WIDE.U32 R2, R7, 0x190, R2 ;  /* 0x0000019007027825 */ /* 0x002fc800078e0002 */
[----:B------:R-:W-:Y:S01]  /*00a0*/  IMAD R11, R11, 0x64, RZ ;  /* 0x000000640b0b7824 */ /* 0x000fe200078e02ff */
[----:B--2---:R-:W2:Y:S03]  /*00b0*/  LDG.E R19, desc[UR4][R2.64] ;  /* 0x0000000402137981 */ /* 0x004ea6000c1e1900 */
[C---:B----4-:R-:W-:Y:S01]  /*00c0*/  IMAD.WIDE.U32 R6, R11.reuse, 0x4, R4 ;  /* 0x000000040b067825 */ /* 0x050fe200078e0004 */
[----:B------:R-:W3:Y:S04]  /*00d0*/  LDG.E R16, desc[UR4][R2.64+0x4] ;  /* 0x0000040402107981 */ /* 0x000ee8000c1e1900 */
[----:B------:R-:W2:Y:S04]  /*00e0*/  LDG.E R0, desc[UR4][R6.64] ;  /* 0x0000000406007981 */ /* 0x000ea8000c1e1900 */
[----:B------:R-:W3:Y:S04]  /*00f0*/  LDG.E R27, desc[UR4][R6.64+0x4] ;  /* 0x00000404061b7981 */ /* 0x000ee8000c1e1900 */
[----:B------:R-:W4:Y:S04]  /*0100*/  LDG.E R20, desc[UR4][R2.64+0x8] ;  /* 0x0000080402147981 */ /* 0x000f28000c1e1900 */
[----:B------:R-:W4:Y:S01]  /*0110*/  LDG.E R23, desc[UR4][R6.64+0x8] ;  /* 0x0000080406177981 */ /* 0x000f22000c1e1900 */
[----:B------:R-:W-:-:S03]  /*0120*/  IADD3 R9, PT, PT, R11, 0x4, RZ ;  /* 0x000000040b097810 */ /* 0x000fc60007ffe0ff */
[----:B------:R0:W5:Y:S02]  /*0130*/  LDG.E R25, desc[UR4][R6.64+0xc] ;  /* 0x00000c0406197981 */ /* 0x000164000c1e1900 */
[----:B------:R-:W-:Y:S02]  /*0140*/  IMAD.WIDE.U32 R8, R9, 0x4, R4 ;  /* 0x0000000409087825 */ /* 0x000fe400078e0004 */
[----:B------:R-:W5:Y:S04]  /*0150*/  LDG.E R28, desc[UR4][R2.64+0xc] ;  /* 0x00000c04021c7981 */ /* 0x000f68000c1e1900 */
[----:B------:R-:W5:Y:S04]  /*0160*/  LDG.E R13, desc[UR4][R2.64+0x10] ;  /* 0x00001004020d7981 */ /* 0x000f68000c1e1900 */
[----:B------:R-:W5:Y:S04]  /*0170*/  LDG.E R26, desc[UR4][R8.64] ;  /* 0x00000004081a7981 */ /* 0x000f68000c1e1900 */
[----:B------:R-:W5:Y:S04]  /*0180*/  LDG.E R12, desc[UR4][R2.64+0x14] ;  /* 0x00001404020c7981 */ /* 0x000f68000c1e1900 */
[----:B------:R-:W5:Y:S04]  /*0190*/  LDG.E R15, desc[UR4][R8.64+0x4] ;  /* 0x00000404080f7981 */ /* 0x000f68000c1e1900 */
[----:B------:R-:W5:Y:S04]  /*01a0*/  LDG.E R14, desc[UR4][R2.64+0x18] ;  /* 0x00001804020e7981 */ /* 0x000f68000c1e1900 */
[----:B------:R-:W5:Y:S01]  /*01b0*/  LDG.E R17, desc[UR4][R8.64+0x8] ;  /* 0x0000080408117981 */ /* 0x000f62000c1e1900 */
[----:B0-----:R-:W-:-:S03]  /*01c0*/  IADD3 R7, PT, PT, R11, 0x8, RZ ;  /* 0x000000080b077810 */ /* 0x001fc60007ffe0ff */
[----:B------:R0:W5:Y:S04]  /*01d0*/  LDG.E R24, desc[UR4][R8.64+0xc] ;  /* 0x00000c0408187981 */ /* 0x000168000c1e1900 */
[----:B------:R-:W5:Y:S01]  /*01e0*/  LDG.E R29, desc[UR4][R2.64+0x1c] ;  /* 0x00001c04021d7981 */ /* 0x000f62000c1e1900 */
[----:B------:R-:W-:-:S03]  /*01f0*/  IMAD.WIDE.U32 R6, R7, 0x4, R4 ;  /* 0x0000000407067825 */ /* 0x000fc600078e0004 */
[----:B------:R-:W5:Y:S04]  /*0200*/  LDG.E R18, desc[UR4][R2.64+0x20] ;  /* 0x0000200402127981 */ /* 0x000f68000c1e1900 */
[----:B------:R-:W5:Y:S01]  /*0210*/  LDG.E R21, desc[UR4][R6.64] ;  /* 0x0000000406157981 */ /* 0x000f62000c1e1900 */
[----:B0-----:R-:W-:-:S03]  /*0220*/  IADD3 R9, PT, PT, R11, 0xc, RZ ;  /* 0x0000000c0b097810 */ /* 0x001fc60007ffe0ff */
[----:B------:R-:W5:Y:S02]  /*0230*/  LDG.E R22, desc[UR4][R6.64+0xc] ;  /* 0x00000c0406167981 */ /* 0x000f64000c1e1900 */
[----:B------:R-:W-:-:S04]  /*0240*/  IMAD.WIDE.U32 R8, R9, 0x4, R4 ;  /* 0x0000000409087825 */ /* 0x000fc800078e0004 */
[----:B--2---:R-:W-:Y:S02]  /*0250*/  FFMA R0, R0, R19, RZ ;  /* 0x0000001300007223 */ /* 0x004fe400000000ff */
[----:B------:R-:W2:Y:S02]  /*0260*/  LDG.E R19, desc[UR4][R6.64+0x4] ;  /* 0x0000040406137981 */ /* 0x000ea4000c1e1900 */
[----:B---3--:R-:W-:Y:S02]  /*0270*/  FFMA R0, R27, R16, R0 ;  /* 0x000000101b007223 */ /* 0x008fe40000000000 */
[----:B------:R-:W2:Y:S04]  /*0280*/  LDG.E R16, desc[UR4][R2.64+0x24] ;  /* 0x0000240402107981 */ /* 0x000ea8000c1e1900 */
[----:B------:R-:W3:Y:S01]  /*0290*/  LDG.E R27, desc[UR4][R2.64+0x2c] ;  /* 0x00002c04021b7981 */ /* 0x000ee2000c1e1900 */
[----:B----4-:R-:W-:-:S03]  /*02a0*/  FFMA R0, R23, R20, R0 ;  /* 0x0000001417007223 */ /* 0x010fc60000000000 */
[----:B------:R-:W4:Y:S04]  /*02b0*/  LDG.E R20, desc[UR4][R2.64+0x28] ;  /* 0x0000280402147981 */ /* 0x000f28000c1e1900 */
[----:B------:R0:W4:Y:S01]  /*02c0*/  LDG.E R23, desc[UR4][R6.64+0x8] ;  /* 0x0000080406177981 */ /* 0x000122000c1e1900 */
[----:B-----5:R-:W-:-:S03]  /*02d0*/  FFMA R25, R25, R28, R0 ;  /* 0x0000001c19197223 */ /* 0x020fc60000000000 */
[----:B------:R-:W5:Y:S04]  /*02e0*/  LDG.E R0, desc[UR4][R2.64+0x30] ;  /* 0x0000300402007981 */ /* 0x000f68000c1e1900 */
[----:B------:R-:W5:Y:S01]  /*02f0*/  LDG.E R28, desc[UR4][R2.64+0x188] ;  /* 0x00018804021c7981 */ /* 0x000f62000c1e1900 */
[----:B------:R-:W-:-:S03]  /*0300*/  FFMA R26, R26, R13, R25 ;  /* 0x0000000d1a1a7223 */ /* 0x000fc60000000019 */
[----:B------:R-:W5:Y:S04]  /*0310*/  LDG.E R13, desc[UR4][R8.64] ;  /* 0x00000004080d7981 */ /* 0x000f68000c1e1900 */
[----:B------:R-:W5:Y:S01]  /*0320*/  LDG.E R25, desc[UR4][R8.64+0xc] ;  /* 0x00000c0408197981 */ /* 0x000f62000c1e1900 */
[----:B------:R-:W-:-:S03]  /*0330*/  FFMA R26, R15, R12, R26 ;  /* 0x0000000c0f1a7223 */ /* 0x000fc6000000001a */
[----:B------:R-:W5:Y:S04]  /*0340*/  LDG.E R12, desc[UR4][R2.64+0x34] ;  /* 0x00003404020c7981 */ /* 0x000f68000c1e1900 */
[----:B------:R-:W5:Y:S01]  /*0350*/  LDG.E R15, desc[UR4][R8.64+0x4] ;  /* 0x00000404080f7981 */ /* 0x000f62000c1e1900 */
[----:B0-----:R-:W-:-:S03]  /*0360*/  FFMA R7, R17, R14, R26 ;  /* 0x0000000e11077223 */ /* 0x001fc6000000001a */
[----:B------:R-:W5:Y:S04]  /*0370*/  LDG.E R14, desc[UR4][R2.64+0x38] ;  /* 0x00003804020e7981 */ /* 0x000f68000c1e1900 */
[----:B------:R4:W5:Y:S01]  /*0380*/  LDG.E R17, desc[UR4][R8.64+0x8] ;  /* 0x0000080408117981 */ /* 0x000962000c1e1900 */
[----:B------:R-:W-:Y:S01]  /*0390*/  FFMA R24, R24, R29, R7 ;  /* 0x0000001d18187223 */ /* 0x000fe20000000007 */
[----:B------:R-:W-:Y:S02]  /*03a0*/  IADD3 R7, PT, PT, R11, 0x10, RZ ;  /* 0x000000100b077810 */ /* 0x000fe40007ffe0ff */
[----:B------:R-:W5:Y:S03]  /*03b0*/  LDG.E R26, desc[UR4][R2.64+0x3c] ;  /* 0x00003c04021a7981 */ /* 0x000f66000c1e1900 */
[----:B------:R-:W-:Y:S01]  /*03c0*/  IMAD.WIDE.U32 R6, R7, 0x4, R4 ;  /* 0x0000000407067825 */ /* 0x000fe200078e0004 */
[----:B------:R-:W5:Y:S03]  /*03d0*/  LDG.E R29, desc[UR4][R2.64+0x4c] ;  /* 0x00004c04021d7981 */ /* 0x000f66000c1e1900 */
[----:B------:R-:W-:-:S02]  /*03e0*/  FFMA R24, R21, R18, R24 ;  /* 0x0000001215187223 */ /* 0x000fc40000000018 */
[----:B------:R-:W5:Y:S04]  /*03f0*/  LDG.E R18, desc[UR4][R2.64+0x40] ;  /* 0x0000400402127981 */ /* 0x000f68000c1e1900 */
[----:B------:R-:W5:Y:S01]  /*0400*/  LDG.E R21, desc[UR4][R6.64] ;  /* 0x0000000406157981 */ /* 0x000f62000c1e1900 */
[----:B--2---:R-:W-:-:S03]  /*0410*/  FFMA R24, R19, R16, R24 ;  /* 0x0000001013187223 */ /* 0x004fc60000000018 */
[----:B------:R-:W2:Y:S04]  /*0420*/  LDG.E R16, desc[UR4][R2.64+0x44] ;  /* 0x0000440402107981 */ /* 0x000ea8000c1e1900 */
[----:B------:R-:W2:Y:S01]  /*0430*/  LDG.E R19, desc[UR4][R6.64+0x4] ;  /* 0x0000040406137981 */ /* 0x000ea2000c1e1900 */
[----:B----4-:R-:W-:-:S03]  /*0440*/  FFMA R9, R23, R20, R24 ;  /* 0x0000001417097223 */ /* 0x010fc60000000018 */
[----:B------:R-:W4:Y:S04]  /*0450*/  LDG.E R20, desc[UR4][R2.64+0x48] ;  /* 0x0000480402147981 */ /* 0x000f28000c1e1900 */
[----:B------:R-:W4:Y:S01]  /*0460*/  LDG.E R23, desc[UR4][R6.64+0x8] ;  /* 0x0000080406177981 */ /* 0x000f22000c1e1900 */
[----:B---3--:R-:W-:Y:S01]  /*0470*/  FFMA R22, R22, R27, R9 ;  /* 0x0000001b16167223 */ /* 0x008fe20000000009 */
[----:B------:R-:W-:Y:S02]  /*0480*/  IADD3 R9, PT, PT, R11, 0x14, RZ ;  /* 0x000000140b097810 */ /* 0x000fe40007ffe0ff */
[----:B------:R0:W3:Y:S03]  /*0490*/  LDG.E R24, desc[UR4][R6.64+0xc] ;  /* 0x00000c0406187981 */ /* 0x0000e6000c1e1900 */
[----:B------:R-:W-:-:S04]  /*04a0*/  IMAD.WIDE.U32 R8, R9, 0x4, R4 ;  /* 0x0000000409087825 */ /* 0x000fc800078e0004 */
[----:B-----5:R-:W-:Y:S01]  /*04b0*/  FFMA R22, R13, R0, R22 ;  /* 0x000000000d167223 */ /* 0x020fe20000000016 */
[----:B------:R-:W5:Y:S04]  /*04c0*/  LDG.E R27, desc[UR4][R2.64+0x5c] ;  /* 0x00005c04021b7981 */ /* 0x000f68000c1e1900 */
[----:B------:R-:W5:Y:S04]  /*04d0*/  LDG.E R0, desc[UR4][R2.64+0x50] ;  /* 0x0000500402007981 */ /* 0x000f68000c1e1900 */
[----:B------:R-:W5:Y:S01]  /*04e0*/  LDG.E R13, desc[UR4][R8.64] ;  /* 0x00000004080d7981 */ /* 0x000f62000c1e1900 */
[----:B------:R-:W-:-:S03]  /*04f0*/  FFMA R22, R15, R12, R22 ;  /* 0x0000000c0f167223 */ /* 0x000fc60000000016 */
[----:B------:R-:W5:Y:S04]  /*0500*/  LDG.E R12, desc[UR4][R2.64+0x54] ;  /* 0x00005404020c7981 */ /* 0x000f68000c1e1900 */
[----:B------:R-:W5:Y:S01]  /*0510*/  LDG.E R15, desc[UR4][R8.64+0x4] ;  /* 0x00000404080f7981 */ /* 0x000f62000c1e1900 */
[----:B0-----:R-:W-:-:S03]  /*0520*/  FFMA R6, R17, R14, R22 ;  /* 0x0000000e11067223 */ /* 0x001fc60000000016 */
[----:B------:R-:W5:Y:S04]  /*0530*/  LDG.E R14, desc[UR4][R2.64+0x58] ;  /* 0x00005804020e7981 */ /* 0x000f68000c1e1900 */
[----:B------:R-:W5:Y:S01]  /*0540*/  LDG.E R17, desc[UR4][R8.64+0x8] ;  /* 0x0000080408117981 */ /* 0x000f62000c1e1900 */
[----:B------:R-:W-:-:S03]  /*0550*/  IADD3 R7, PT, PT, R11, 0x18, RZ ;  /* 0x000000180b077810 */ /* 0x000fc60007ffe0ff */
[----:B------:R4:W5:Y:S01]  /*0560*/  LDG.E R22, desc[UR4][R8.64+0xc] ;  /* 0x00000c0408167981 */ /* 0x000962000c1e1900 */
[----:B------:R-:W-:Y:S01]  /*0570*/  FFMA R26, R25, R26, R6 ;  /* 0x0000001a191a7223 */ /* 0x000fe20000000006 */
[----:B------:R-:W-:-:S04]  /*0580*/  IMAD.WIDE.U32 R6, R7, 0x4, R4 ;  /* 0x0000000407067825 */ /* 0x000fc800078e0004 */
[----:B------:R-:W-:Y:S01]  /*0590*/  FFMA R26, R21, R18, R26 ;  /* 0x00000012151a7223 */ /* 0x000fe2000000001a */
[----:B------:R-:W5:Y:S04]  /*05a0*/  LDG.E R25, desc[UR4][R6.64+0xc] ;  /* 0x00000c0406197981 */ /* 0x000f68000c1e1900 */
[----:B------:R-:W5:Y:S04]  /*05b0*/  LDG.E R18, desc[UR4][R2.64+0x60] ;  /* 0x0000600402127981 */ /* 0x000f68000c1e1900 */
[----:B------:R-:W5:Y:S01]  /*05c0*/  LDG.E R21, desc[UR4][R6.64] ;  /* 0x0000000406157981 */ /* 0x000f62000c1e1900 */
[----:B--2---:R-:W-:-:S03]  /*05d0*/  FFMA R26, R19, R16, R26 ;  /* 0x00000010131a7223 */ /* 0x004fc6000000001a */
[----:B------:R-:W2:Y:S04]  /*05e0*/  LDG.E R16, desc[UR4][R2.64+0x64] ;  /* 0x0000640402107981 */ /* 0x000ea8000c1e1900 */
[----:B------:R-:W2:Y:S01]  /*05f0*/  LDG.E R19, desc[UR4][R6.64+0x4] ;  /* 0x0000040406137981 */ /* 0x000ea2000c1e1900 */
[----:B----4-:R-:W-:-:S03]  /*0600*/  FFMA R9, R23, R20, R26 ;  /* 0x0000001417097223 */ /* 0x010fc6000000001a */
[----:B------:R-:W4:Y:S04]  /*0610*/  LDG.E R20, desc[UR4][R2.64+0x68] ;  /* 0x0000680402147981 */ /* 0x000f28000c1e1900 */
[----:B------:R0:W4:Y:S01]  /*0620*/  LDG.E R23, desc[UR4][R6.64+0x8] ;  /* 0x0000080406177981 */ /* 0x000122000c1e1900 */
[----:B---3--:R-:W-:Y:S01]  /*0630*/  FFMA R24, R24, R29, R9 ;  /* 0x0000001d18187223 */ /* 0x008fe20000000009 */
[----:B------:R-:W-:Y:S02]  /*0640*/  IADD3 R9, PT, PT, R11, 0x1c, RZ ;  /* 0x0000001c0b097810 */ /* 0x000fe40007ffe0ff */
[----:B------:R-:W3:Y:S03]  /*0650*/  LDG.E R26, desc[UR4][R2.64+0x6c] ;  /* 0x00006c04021a7981 */ /* 0x000ee6000c1e1900 */
[----:B------:R-:W-:Y:S01]  /*0660*/  IMAD.WIDE.U32 R8, R9, 0x4, R4 ;  /* 0x0000000409087825 */ /* 0x000fe200078e0004 */
[----:B------:R-:W3:Y:S03]  /*0670*/  LDG.E R29, desc[UR4][R2.64+0x7c] ;  /* 0x00007c04021d7981 */ /* 0x000ee6000c1e1900 */
[----:B-----5:R-:W-:-:S02]  /*0680*/  FFMA R24, R13, R0, R24 ;  /* 0x000000000d187223 */ /* 0x020fc40000000018 */
        /* <DEDUP_REMOVED lines=8> */
[----:B------:R-:W-:Y:S01]  /*0710*/  FFMA R22, R22, R27, R7 ;  /* 0x0000001b16167223 */ /* 0x000fe20000000007 */
[----:B------:R-:W-:Y:S02]  /*0720*/  IADD3 R7, PT, PT, R11, 0x20, RZ ;  /* 0x000000200b077810 */ /* 0x000fe40007ffe0ff */
[----:B------:R0:W5:Y:S03]  /*0730*/  LDG.E R24, desc[UR4][R8.64+0xc] ;  /* 0x00000c0408187981 */ /* 0x000166000c1e1900 */
[----:B------:R-:W-:Y:S01]  /*0740*/  IMAD.WIDE.U32 R6, R7, 0x4, R4 ;  /* 0x0000000407067825 */ /* 0x000fe200078e0004 */
[----:B------:R-:W5:Y:S03]  /*0750*/  LDG.E R27, desc[UR4][R2.64+0x8c] ;  /* 0x00008c04021b7981 */ /* 0x000f66000c1e1900 */
[----:B------:R-:W-:-:S02]  /*0760*/  FFMA R22, R21, R18, R22 ;  /* 0x0000001215167223 */ /* 0x000fc40000000016 */
[----:B------:R-:W5:Y:S04]  /*0770*/  LDG.E R18, desc[UR4][R2.64+0x80] ;  /* 0x0000800402127981 */ /* 0x000f68000c1e1900 */
[----:B------:R-:W5:Y:S01]  /*0780*/  LDG.E R21, desc[UR4][R6.64] ;  /* 0x0000000406157981 */ /* 0x000f62000c1e1900 */
[----:B0-----:R-:W-:Y:S01]  /*0790*/  IADD3 R9, PT, PT, R11, 0x24, RZ ;  /* 0x000000240b097810 */ /* 0x001fe20007ffe0ff */
[----:B--2---:R-:W-:Y:S02]  /*07a0*/  FFMA R22, R19, R16, R22 ;  /* 0x0000001013167223 */ /* 0x004fe40000000016 */
[----:B------:R-:W2:Y:S04]  /*07b0*/  LDG.E R16, desc[UR4][R2.64+0x84] ;  /* 0x0000840402107981 */ /* 0x000ea8000c1e1900 */
[----:B------:R-:W2:Y:S01]  /*07c0*/  LDG.E R19, desc[UR4][R6.64+0x4] ;  /* 0x0000040406137981 */ /* 0x000ea2000c1e1900 */
[----:B----4-:R-:W-:-:S03]  /*07d0*/  FFMA R8, R23, R20, R22 ;  /* 0x0000001417087223 */ /* 0x010fc60000000016 */
[----:B------:R-:W4:Y:S04]  /*07e0*/  LDG.E R20, desc[UR4][R2.64+0x88] ;  /* 0x0000880402147981 */ /* 0x000f28000c1e1900 */
[----:B------:R-:W4:Y:S04]  /*07f0*/  LDG.E R23, desc[UR4][R6.64+0x8] ;  /* 0x0000080406177981 */ /* 0x000f28000c1e1900 */
[----:B------:R0:W4:Y:S01]  /*0800*/  LDG.E R22, desc[UR4][R6.64+0xc] ;  /* 0x00000c0406167981 */ /* 0x000122000c1e1900 */
[----:B---3--:R-:W-:Y:S01]  /*0810*/  FFMA R26, R25, R26, R8 ;  /* 0x0000001a191a7223 */ /* 0x008fe20000000008 */
[----:B------:R-:W-:-:S04]  /*0820*/  IMAD.WIDE.U32 R8, R9, 0x4, R4 ;  /* 0x0000000409087825 */ /* 0x000fc800078e0004 */
[----:B-----5:R-:W-:Y:S01]  /*0830*/  FFMA R26, R13, R0, R26 ;  /* 0x000000000d1a7223 */ /* 0x020fe2000000001a */
[----:B------:R-:W3:Y:S04]  /*0840*/  LDG.E R25, desc[UR4][R8.64+0xc] ;  /* 0x00000c0408197981 */ /* 0x000ee8000c1e1900 */
[----:B------:R-:W5:Y:S04]  /*0850*/  LDG.E R0, desc[UR4][R2.64+0x90] ;  /* 0x0000900402007981 */ /* 0x000f68000c1e1900 */
[----:B------:R-:W5:Y:S01]  /*0860*/  LDG.E R13, desc[UR4][R8.64] ;  /* 0x00000004080d7981 */ /* 0x000f62000c1e1900 */
[----:B------:R-:W-:-:S03]  /*0870*/  FFMA R26, R15, R12, R26 ;  /* 0x0000000c0f1a7223 */ /* 0x000fc6000000001a */
[----:B------:R-:W3:Y:S04]  /*0880*/  LDG.E R12, desc[UR4][R2.64+0x94] ;  /* 0x00009404020c7981 */ /* 0x000ee8000c1e1900 */
[----:B------:R-:W3:Y:S01]  /*0890*/  LDG.E R15, desc[UR4][R8.64+0x4] ;  /* 0x00000404080f7981 */ /* 0x000ee2000c1e1900 */
[----:B0-----:R-:W-:-:S03]  /*08a0*/  FFMA R7, R17, R14, R26 ;  /* 0x0000000e11077223 */ /* 0x001fc6000000001a */
[----:B------:R-:W3:Y:S04]  /*08b0*/  LDG.E R14, desc[UR4][R2.64+0x98] ;  /* 0x00009804020e7981 */ /* 0x000ee8000c1e1900 */
[----:B------:R4:W3:Y:S01]  /*08c0*/  LDG.E R17, desc[UR4][R8.64+0x8] ;  /* 0x0000080408117981 */ /* 0x0008e2000c1e1900 */
[----:B------:R-:W-:Y:S01]  /*08d0*/  FFMA R24, R24, R29, R7 ;  /* 0x0000001d18187223 */ /* 0x000fe20000000007 */
[----:B------:R-:W-:Y:S02]  /*08e0*/  IADD3 R7, PT, PT, R11, 0x28, RZ ;  /* 0x000000280b077810 */ /* 0x000fe40007ffe0ff */
[----:B------:R-:W3:Y:S03]  /*08f0*/  LDG.E R26, desc[UR4][R2.64+0x9c] ;  /* 0x00009c04021a7981 */ /* 0x000ee6000c1e1900 */
[----:B------:R-:W-:-:S04]  /*0900*/  IMAD.WIDE.U32 R6, R7, 0x4, R4 ;  /* 0x0000000407067825 */ /* 0x000fc800078e0004 */
[----:B------:R-:W-:Y:S02]  /*0910*/  FFMA R24, R21, R18, R24 ;  /* 0x0000001215187223 */ /* 0x000fe40000000018 */
[----:B------:R-:W3:Y:S04]  /*0920*/  LDG.E R18, desc[UR4][R2.64+0xa0] ;  /* 0x0000a00402127981 */ /* 0x000ee8000c1e1900 */
[----:B------:R-:W3:Y:S01]  /*0930*/  LDG.E R21, desc[UR4][R6.64] ;  /* 0x0000000406157981 */ /* 0x000ee2000c1e1900 */
[----:B--2---:R-:W-:-:S03]  /*0940*/  FFMA R24, R19, R16, R24 ;  /* 0x0000001013187223 */ /* 0x004fc60000000018 */
[----:B------:R-:W2:Y:S04]  /*0950*/  LDG.E R16, desc[UR4][R2.64+0xa4] ;  /* 0x0000a40402107981 */ /* 0x000ea8000c1e1900 */
[----:B------:R-:W2:Y:S01]  /*0960*/  LDG.E R19, desc[UR4][R6.64+0x4] ;  /* 0x0000040406137981 */ /* 0x000ea2000c1e1900 */
[----:B----4-:R-:W-:-:S03]  /*0970*/  FFMA R9, R23, R20, R24 ;  /* 0x0000001417097223 */ /* 0x010fc60000000018 */
[----:B------:R-:W4:Y:S04]  /*0980*/  LDG.E R20, desc[UR4][R2.64+0xa8] ;  /* 0x0000a80402147981 */ /* 0x000f28000c1e1900 */
[----:B------:R-:W4:Y:S01]  /*0990*/  LDG.E R23, desc[UR4][R6.64+0x8] ;  /* 0x0000080406177981 */ /* 0x000f22000c1e1900 */
[----:B------:R-:W-:Y:S01]  /*09a0*/  FFMA R22, R22, R27, R9 ;  /* 0x0000001b16167223 */ /* 0x000fe20000000009 */
[----:B------:R-:W-:Y:S02]  /*09b0*/  IADD3 R9, PT, PT, R11, 0x2c, RZ ;  /* 0x0000002c0b097810 */ /* 0x000fe40007ffe0ff */
[----:B------:R0:W4:Y:S04]  /*09c0*/  LDG.E R24, desc[UR4][R6.64+0xc] ;  /* 0x00000c0406187981 */ /* 0x000128000c1e1900 */
[----:B------:R-:W4:Y:S01]  /*09d0*/  LDG.E R27, desc[UR4][R2.64+0xac] ;  /* 0x0000ac04021b7981 */ /* 0x000f22000c1e1900 */
[----:B------:R-:W-:-:S04]  /*09e0*/  IMAD.WIDE.U32 R8, R9, 0x4, R4 ;  /* 0x0000000409087825 */ /* 0x000fc800078e0004 */
[----:B-----5:R-:W-:Y:S02]  /*09f0*/  FFMA R22, R13, R0, R22 ;  /* 0x000000000d167223 */ /* 0x020fe40000000016 */
[----:B------:R-:W5:Y:S04]  /*0a00*/  LDG.E R0, desc[UR4][R2.64+0xb0] ;  /* 0x0000b00402007981 */ /* 0x000f68000c1e1900 */
[----:B------:R-:W5:Y:S01]  /*0a10*/  LDG.E R13, desc[UR4][R8.64] ;  /* 0x00000004080d7981 */ /* 0x000f62000c1e1900 */
[----:B---3--:R-:W-:-:S03]  /*0a20*/  FFMA R22, R15, R12, R22 ;  /* 0x0000000c0f167223 */ /* 0x008fc60000000016 */
[----:B------:R-:W3:Y:S04]  /*0a30*/  LDG.E R12, desc[UR4][R2.64+0xb4] ;  /* 0x0000b404020c7981 */ /* 0x000ee8000c1e1900 */
[----:B------:R-:W3:Y:S01]  /*0a40*/  LDG.E R15, desc[UR4][R8.64+0x4] ;  /* 0x00000404080f7981 */ /* 0x000ee2000c1e1900 */
[----:B0-----:R-:W-:-:S03]  /*0a50*/  FFMA R6, R17, R14, R22 ;  /* 0x0000000e11067223 */ /* 0x001fc60000000016 */
[----:B------:R-:W3:Y:S04]  /*0a60*/  LDG.E R14, desc[UR4][R2.64+0xb8] ;  /* 0x0000b804020e7981 */ /* 0x000ee8000c1e1900 */
[----:B------:R-:W3:Y:S01]  /*0a70*/  LDG.E R17, desc[UR4][R8.64+0x8] ;  /* 0x0000080408117981 */ /* 0x000ee2000c1e1900 */
[----:B------:R-:W-:Y:S01]  /*0a80*/  FFMA R26, R25, R26, R6 ;  /* 0x0000001a191a7223 */ /* 0x000fe20000000006 */
[----:B------:R-:W-:Y:S02]  /*0a90*/  IADD3 R7, PT, PT, R11, 0x30, RZ ;  /* 0x000000300b077810 */ /* 0x000fe40007ffe0ff */
[----:B------:R4:W3:Y:S04]  /*0aa0*/  LDG.E R22, desc[UR4][R8.64+0xc] ;  /* 0x00000c0408167981 */ /* 0x0008e8000c1e1900 */
[----:B------:R-:W3:Y:S01]  /*0ab0*/  LDG.E R25, desc[UR4][R2.64+0xbc] ;  /* 0x0000bc0402197981 */ /* 0x000ee2000c1e1900 */
        /* <DEDUP_REMOVED lines=49> */
[----:B------:R-:W-:-:S03]  /*0dd0*/  FFMA R29, R14, R17, R29 ;  /* 0x000000110e1d7223 */ /* 0x000fc6000000001d */
[----:B------:R-:W3:Y:S04]  /*0de0*/  LDG.E R17, desc[UR4][R2.64+0xf8] ;  /* 0x0000f80402117981 */ /* 0x000ee8000c1e1900 */
[----:B------:R-:W3:Y:S01]  /*0df0*/  LDG.E R14, desc[UR4][R8.64+0x8] ;  /* 0x00000804080e7981 */ /* 0x000ee2000c1e1900 */
[----:B0-----:R-:W-:Y:S01]  /*0e00*/  IADD3 R7, PT, PT, R11, 0x40, RZ ;  /* 0x000000400b077810 */ /* 0x001fe20007ffe0ff */
[----:B------:R-:W-:Y:S02]  /*0e10*/  FFMA R24, R24, R25, R29 ;  /* 0x0000001918187223 */ /* 0x000fe4000000001d */
[----:B------:R0:W3:Y:S02]  /*0e20*/  LDG.E R26, desc[UR4][R8.64+0xc] ;  /* 0x00000c04081a7981 */ /* 0x0000e4000c1e1900 */
[----:B------:R-:W-:-:S02]  /*0e30*/  IMAD.WIDE.U32 R6, R7, 0x4, R4 ;  /* 0x0000000407067825 */ /* 0x000fc400078e0004 */
[----:B------:R-:W3:Y:S02]  /*0e40*/  LDG.E R25, desc[UR4][R2.64+0xfc] ;  /* 0x0000fc0402197981 */ /* 0x000ee4000c1e1900 */
[----:B------:R-:W-:Y:S02]  /*0e50*/  FFMA R24, R21, R18, R24 ;  /* 0x0000001215187223 */ /* 0x000fe40000000018 */
[----:B------:R-:W3:Y:S04]  /*0e60*/  LDG.E R18, desc[UR4][R2.64+0x100] ;  /* 0x0001000402127981 */ /* 0x000ee8000c1e1900 */
[----:B------:R-:W3:Y:S01]  /*0e70*/  LDG.E R21, desc[UR4][R6.64] ;  /* 0x0000000406157981 */ /* 0x000ee2000c1e1900 */
[----:B0-----:R-:W-:-:S05]  /*0e80*/  IADD3 R9, PT, PT, R11, 0x44, RZ ;  /* 0x000000440b097810 */ /* 0x001fca0007ffe0ff */
[----:B------:R-:W-:-:S04]  /*0e90*/  IMAD.WIDE.U32 R8, R9, 0x4, R4 ;  /* 0x0000000409087825 */ /* 0x000fc800078e0004 */
[----:B--2---:R-:W-:Y:S02]  /*0ea0*/  FFMA R29, R19, R16, R24 ;  /* 0x00000010131d7223 */ /* 0x004fe40000000018 */
[----:B------:R-:W2:Y:S04]  /*0eb0*/  LDG.E R19, desc[UR4][R2.64+0x104] ;  /* 0x0001040402137981 */ /* 0x000ea8000c1e1900 */
[----:B------:R-:W2:Y:S01]  /*0ec0*/  LDG.E R16, desc[UR4][R6.64+0x4] ;  /* 0x0000040406107981 */ /* 0x000ea2000c1e1900 */
[----:B----4-:R-:W-:-:S03]  /*0ed0*/  FFMA R29, R20, R23, R29 ;  /* 0x00000017141d7223 */ /* 0x010fc6000000001d */
[----:B------:R-:W4:Y:S04]  /*0ee0*/  LDG.E R20, desc[UR4][R2.64+0x108] ;  /* 0x0001080402147981 */ /* 0x000f28000c1e1900 */
[----:B------:R-:W4:Y:S01]  /*0ef0*/  LDG.E R23, desc[UR4][R6.64+0x8] ;  /* 0x0000080406177981 */ /* 0x000f22000c1e1900 */
[----:B------:R-:W-:-:S03]  /*0f00*/  FFMA R24, R22, R27, R29 ;  /* 0x0000001b16187223 */ /* 0x000fc6000000001d */
[----:B------:R0:W4:Y:S04]  /*0f10*/  LDG.E R22, desc[UR4][R6.64+0xc] ;  /* 0x00000c0406167981 */ /* 0x000128000c1e1900 */
[----:B------:R-:W4:Y:S01]  /*0f20*/  LDG.E R27, desc[UR4][R2.64+0x10c] ;  /* 0x00010c04021b7981 */ /* 0x000f22000c1e1900 */
[----:B-----5:R-:W-:-:S03]  /*0f30*/  FFMA R29, R13, R0, R24 ;  /* 0x000000000d1d7223 */ /* 0x020fc60000000018 */
        /* <DEDUP_REMOVED lines=16> */
[----:B0-----:R-:W-:Y:S01]  /*1040*/  IADD3 R8, PT, PT, R11, 0x4c, RZ ;  /* 0x0000004c0b087810 */ /* 0x001fe20007ffe0ff */
[----:B--2---:R-:W-:-:S02]  /*1050*/  FFMA R26, R16, R19, R29 ;  /* 0x00000013101a7223 */ /* 0x004fc4000000001d */
[----:B------:R-:W2:Y:S04]  /*1060*/  LDG.E R16, desc[UR4][R2.64+0x124] ;  /* 0x0001240402107981 */ /* 0x000ea8000c1e1900 */
[----:B------:R-:W2:Y:S04]  /*1070*/  LDG.E R19, desc[UR4][R6.64+0x4] ;  /* 0x0000040406137981 */ /* 0x000ea8000c1e1900 */
[----:B------:R-:W2:Y:S01]  /*1080*/  LDG.E R29, desc[UR4][R2.64+0x12c] ;  /* 0x00012c04021d7981 */ /* 0x000ea2000c1e1900 */
[----:B----4-:R-:W-:-:S03]  /*1090*/  FFMA R9, R23, R20, R26 ;  /* 0x0000001417097223 */ /* 0x010fc6000000001a */
[----:B------:R-:W4:Y:S04]  /*10a0*/  LDG.E R23, desc[UR4][R2.64+0x128] ;  /* 0x0001280402177981 */ /* 0x000f28000c1e1900 */
[----:B------:R-:W4:Y:S01]  /*10b0*/  LDG.E R20, desc[UR4][R6.64+0x8] ;  /* 0x0000080406147981 */ /* 0x000f22000c1e1900 */
[----:B------:R-:W-:-:S03]  /*10c0*/  FFMA R27, R22, R27, R9 ;  /* 0x0000001b161b7223 */ /* 0x000fc60000000009 */
[----:B------:R0:W4:Y:S01]  /*10d0*/  LDG.E R26, desc[UR4][R6.64+0xc] ;  /* 0x00000c04061a7981 */ /* 0x000122000c1e1900 */
[----:B------:R-:W-:-:S05]  /*10e0*/  IMAD.WIDE.U32 R8, R8, 0x4, R4 ;  /* 0x0000000408087825 */ /* 0x000fca00078e0004 */
        /* <DEDUP_REMOVED lines=9> */
[----:B------:R1:W3:Y:S01]  /*1180*/  LDG.E R17, desc[UR4][R8.64+0x8] ;  /* 0x0000080408117981 */ /* 0x0002e2000c1e1900 */
[----:B0-----:R-:W-:Y:S01]  /*1190*/  IADD3 R7, PT, PT, R11, 0x50, RZ ;  /* 0x000000500b077810 */ /* 0x001fe20007ffe0ff */
[----:B------:R-:W-:Y:S02]  /*11a0*/  FFMA R27, R24, R25, R27 ;  /* 0x00000019181b7223 */ /* 0x000fe4000000001b */
[----:B------:R-:W3:Y:S02]  /*11b0*/  LDG.E R25, desc[UR4][R2.64+0x13c] ;  /* 0x00013c0402197981 */ /* 0x000ee4000c1e1900 */
[----:B------:R-:W-:-:S04]  /*11c0*/  IMAD.WIDE.U32 R6, R7, 0x4, R4 ;  /* 0x0000000407067825 */ /* 0x000fc800078e0004 */
[----:B------:R-:W-:Y:S02]  /*11d0*/  FFMA R24, R18, R21, R27 ;  /* 0x0000001512187223 */ /* 0x000fe4000000001b */
[----:B------:R-:W3:Y:S04]  /*11e0*/  LDG.E R18, desc[UR4][R2.64+0x140] ;  /* 0x0001400402127981 */ /* 0x000ee8000c1e1900 */
[----:B------:R-:W3:Y:S01]  /*11f0*/  LDG.E R21, desc[UR4][R6.64] ;  /* 0x0000000406157981 */ /* 0x000ee2000c1e1900 */
[----:B-1----:R-:W-:-:S03]  /*1200*/  IADD3 R9, PT, PT, R11, 0x54, RZ ;  /* 0x000000540b097810 */ /* 0x002fc60007ffe0ff */
[----:B------:R-:W3:Y:S02]  /*1210*/  LDG.E R27, desc[UR4][R6.64+0xc] ;  /* 0x00000c04061b7981 */ /* 0x000ee4000c1e1900 */
[----:B------:R-:W-:-:S04]  /*1220*/  IMAD.WIDE.U32 R8, R9, 0x4, R4 ;  /* 0x0000000409087825 */ /* 0x000fc800078e0004 */
[----:B--2---:R-:W-:Y:S02]  /*1230*/  FFMA R19, R19, R16, R24 ;  /* 0x0000001013137223 */ /* 0x004fe40000000018 */
[----:B------:R-:W2:Y:S04]  /*1240*/  LDG.E R16, desc[UR4][R6.64+0x4] ;  /* 0x0000040406107981 */ /* 0x000ea8000c1e1900 */
[----:B------:R-:W2:Y:S01]  /*1250*/  LDG.E R24, desc[UR4][R2.64+0x14c] ;  /* 0x00014c0402187981 */ /* 0x000ea2000c1e1900 */
[----:B----4-:R-:W-:-:S03]  /*1260*/  FFMA R23, R20, R23, R19 ;  /* 0x0000001714177223 */ /* 0x010fc60000000013 */
[----:B------:R-:W2:Y:S01]  /*1270*/  LDG.E R19, desc[UR4][R2.64+0x144] ;  /* 0x0001440402137981 */ /* 0x000ea2000c1e1900 */
[----:B------:R-:W-:-:S03]  /*1280*/  FFMA R29, R26, R29, R23 ;  /* 0x0000001d1a1d7223 */ /* 0x000fc60000000017 */
[----:B------:R-:W4:Y:S04]  /*1290*/  LDG.E R23, desc[UR4][R2.64+0x148] ;  /* 0x0001480402177981 */ /* 0x000f28000c1e1900 */
[----:B------:R0:W4:Y:S01]  /*12a0*/  LDG.E R20, desc[UR4][R6.64+0x8] ;  /* 0x0000080406147981 */ /* 0x000122000c1e1900 */
        /* <DEDUP_REMOVED lines=18> */
[----:B------:R-:W-:Y:S01]  /*13d0*/  IMAD.WIDE.U32 R8, R9, 0x4, R4 ;  /* 0x0000000409087825 */ /* 0x000fe200078e0004 */
[----:B------:R-:W-:-:S05]  /*13e0*/  IADD3 R11, PT, PT, R11, 0x60, RZ ;  /* 0x000000600b0b7810 */ /* 0x000fca0007ffe0ff */
[----:B------:R-:W-:Y:S02]  /*13f0*/  IMAD.WIDE.U32 R4, R11, 0x4, R4 ;  /* 0x000000040b047825 */ /* 0x000fe400078e0004 */
[----:B------:R-:W3:Y:S02]  /*1400*/  LDG.E R11, desc[UR4][R8.64+0xc] ;  /* 0x00000c04080b7981 */ /* 0x000ee4000c1e1900 */
[----:B--2---:R-:W-:Y:S02]  /*1410*/  FFMA R19, R16, R19, R29 ;  /* 0x0000001310137223 */ /* 0x004fe4000000001d */
[----:B------:R-:W2:Y:S04]  /*1420*/  LDG.E R16, desc[UR4][R2.64+0x164] ;  /* 0x0001640402107981 */ /* 0x000ea8000c1e1900 */
[----:B------:R-:W2:Y:S01]  /*1430*/  LDG.E R29, desc[UR4][R2.64+0x18c] ;  /* 0x00018c04021d7981 */ /* 0x000ea2000c1e1900 */
[----:B----4-:R-:W-:-:S03]  /*1440*/  FFMA R20, R20, R23, R19 ;  /* 0x0000001714147223 */ /* 0x010fc60000000013 */
[----:B------:R-:W2:Y:S01]  /*1450*/  LDG.E R19, desc[UR4][R6.64+0x4] ;  /* 0x0000040406137981 */ /* 0x000ea2000c1e1900 */
[----:B------:R-:W-:-:S03]  /*1460*/  FFMA R27, R27, R24, R20 ;  /* 0x000000181b1b7223 */ /* 0x000fc60000000014 */
[----:B------:R-:W4:Y:S04]  /*1470*/  LDG.E R23, desc[UR4][R2.64+0x168] ;  /* 0x0001680402177981 */ /* 0x000f28000c1e1900 */
[----:B------:R-:W4:Y:S04]  /*1480*/  LDG.E R20, desc[UR4][R6.64+0x8] ;  /* 0x0000080406147981 */ /* 0x000f28000c1e1900 */
[----:B------:R-:W4:Y:S01]  /*1490*/  LDG.E R24, desc[UR4][R6.64+0xc] ;  /* 0x00000c0406187981 */ /* 0x000f22000c1e1900 */
[----:B-----5:R-:W-:-:S03]  /*14a0*/  FFMA R0, R0, R13, R27 ;  /* 0x0000000d00007223 */ /* 0x020fc6000000001b */
[----:B------:R-:W5:Y:S01]  /*14b0*/  LDG.E R13, desc[UR4][R2.64+0x16c] ;  /* 0x00016c04020d7981 */ /* 0x000f62000c1e1900 */
[----:B---3--:R-:W-:-:S03]  /*14c0*/  FFMA R27, R15, R12, R0 ;  /* 0x0000000c0f1b7223 */ /* 0x008fc60000000000 */
[----:B------:R-:W3:Y:S04]  /*14d0*/  LDG.E R7, desc[UR4][R2.64+0x178] ;  /* 0x0001780402077981 */ /* 0x000ee8000c1e1900 */
[----:B------:R-:W3:Y:S04]  /*14e0*/  LDG.E R15, desc[UR4][R2.64+0x170] ;  /* 0x00017004020f7981 */ /* 0x000ee8000c1e1900 */
[----:B------:R-:W3:Y:S01]  /*14f0*/  LDG.E R0, desc[UR4][R8.64] ;  /* 0x0000000408007981 */ /* 0x000ee2000c1e1900 */
[----:B------:R-:W-:-:S03]  /*1500*/  FFMA R26, R14, R17, R27 ;  /* 0x000000110e1a7223 */ /* 0x000fc6000000001b */
[----:B------:R-:W3:Y:S04]  /*1510*/  LDG.E R12, desc[UR4][R2.64+0x174] ;  /* 0x00017404020c7981 */ /* 0x000ee8000c1e1900 */
[----:B------:R-:W3:Y:S04]  /*1520*/  LDG.E R17, desc[UR4][R8.64+0x4] ;  /* 0x0000040408117981 */ /* 0x000ee8000c1e1900 */
[----:B------:R0:W3:Y:S01]  /*1530*/  LDG.E R6, desc[UR4][R8.64+0x8] ;  /* 0x0000080408067981 */ /* 0x0000e2000c1e1900 */
[----:B------:R-:W-:-:S03]  /*1540*/  FFMA R27, R25, R22, R26 ;  /* 0x00000016191b7223 */ /* 0x000fc6000000001a */
[----:B------:R-:W3:Y:S04]  /*1550*/  LDG.E R14, desc[UR4][R2.64+0x17c] ;  /* 0x00017c04020e7981 */ /* 0x000ee8000c1e1900 */
[----:B------:R-:W3:Y:S04]  /*1560*/  LDG.E R25, desc[UR4][R2.64+0x180] ;  /* 0x0001800402197981 */ /* 0x000ee8000c1e1900 */
[----:B------:R-:W3:Y:S01]  /*1570*/  LDG.E R22, desc[UR4][R4.64] ;  /* 0x0000000404167981 */ /* 0x000ee2000c1e1900 */
[----:B0-----:R-:W-:-:S03]  /*1580*/  FFMA R8, R18, R21, R27 ;  /* 0x0000001512087223 */ /* 0x001fc6000000001b */
[----:B------:R-:W3:Y:S04]  /*1590*/  LDG.E R27, desc[UR4][R2.64+0x184] ;  /* 0x00018404021b7981 */ /* 0x000ee8000c1e1900 */
[----:B------:R-:W3:Y:S04]  /*15a0*/  LDG.E R26, desc[UR4][R4.64+0x4] ;  /* 0x00000404041a7981 */ /* 0x000ee8000c1e1900 */
[----:B------:R-:W3:Y:S04]  /*15b0*/  LDG.E R21, desc[UR4][R4.64+0x8] ;  /* 0x0000080404157981 */ /* 0x000ee8000c1e1900 */
[----:B------:R-:W3:Y:S01]  /*15c0*/  LDG.E R18, desc[UR4][R4.64+0xc] ;  /* 0x00000c0404127981 */ /* 0x000ee2000c1e1900 */
[----:B--2---:R-:W-:-:S02]  /*15d0*/  FFMA R19, R19, R16, R8 ;  /* 0x0000001013137223 */ /* 0x004fc40000000008 */
[----:B------:R-:W0:Y:S02]  /*15e0*/  LDC.64 R8, c[0x0][0x390] ;  /* 0x0000e400ff087b82 */ /* 0x000e240000000a00 */
[----:B----4-:R-:W-:-:S04]  /*15f0*/  FFMA R19, R20, R23, R19 ;  /* 0x0000001714137223 */ /* 0x010fc80000000013 */
[----:B-----5:R-:W-:-:S04]  /*1600*/  FFMA R13, R24, R13, R19 ;  /* 0x0000000d180d7223 */ /* 0x020fc80000000013 */
[----:B---3--:R-:W-:-:S04]  /*1610*/  FFMA R0, R0, R15, R13 ;  /* 0x0000000f00007223 */ /* 0x008fc8000000000d */
[----:B------:R-:W-:-:S04]  /*1620*/  FFMA R17, R17, R12, R0 ;  /* 0x0000000c11117223 */ /* 0x000fc80000000000 */
[----:B------:R-:W-:-:S04]  /*1630*/  FFMA R6, R6, R7, R17 ;  /* 0x0000000706067223 */ /* 0x000fc80000000011 */
[----:B------:R-:W-:-:S04]  /*1640*/  FFMA R11, R11, R14, R6 ;  /* 0x0000000e0b0b7223 */ /* 0x000fc80000000006 */
[----:B------:R-:W-:-:S04]  /*1650*/  FFMA R25, R22, R25, R11 ;  /* 0x0000001916197223 */ /* 0x000fc8000000000b */
[----:B------:R-:W-:-:S04]  /*1660*/  FFMA R26, R26, R27, R25 ;  /* 0x0000001b1a1a7223 */ /* 0x000fc80000000019 */
[----:B------:R-:W-:Y:S01]  /*1670*/  FFMA R21, R21, R28, R26 ;  /* 0x0000001c15157223 */ /* 0x000fe2000000001a */
[----:B0-----:R-:W-:-:S04]  /*1680*/  IMAD.WIDE.U32 R8, R10, 0x4, R8 ;  /* 0x000000040a087825 */ /* 0x001fc800078e0008 */
[----:B------:R-:W-:-:S05]  /*1690*/  FFMA R21, R18, R29, R21 ;  /* 0x0000001d12157223 */ /* 0x000fca0000000015 */
[----:B------:R-:W-:Y:S01]  /*16a0*/  REDG.E.ADD.F32.FTZ.RN.STRONG.GPU desc[UR4][R8.64], R21 ;  /* 0x00000015080079a6 */ /* 0x000fe2000c12f304 */
[----:B------:R-:W-:Y:S05]  /*16b0*/  EXIT ;  /* 0x000000000000794d */ /* 0x000fea0003800000 */
.L_x_0:
[----:B------:R-:W-:-:S00]  /*16c0*/  BRA `(.L_x_0) ;  /* 0xfffffffc00fc7947 */ /* 0x000fc0000383ffff */
[----:B------:R-:W-:-:S00]  /*16d0*/  NOP ;  /* 0x0000000000007918 */ /* 0x000fc00000000000 */
        /* <DEDUP_REMOVED lines=10> */
.L_x_1:


//--------------------- .nv.shared.reserved.0     --------------------------
	.section	.nv.shared.reserved.0,"aw",@nobits
	.weak		__nv_reservedSMEM_offset_0_alias
	.size		__nv_reservedSMEM_offset_0_alias, 0, 64
	.other		__nv_reservedSMEM_offset_0_alias,@"STO_CUDA_RESERVED_SHARED STV_DEFAULT"
__nv_reservedSMEM_offset_0_alias:
	.zero		0
	.zero		64


//--------------------- .nv.constant0._Z8multiplePfS_S_ --------------------------
	.section	.nv.constant0._Z8multiplePfS_S_,"a",@progbits
	.sectionflags	@""
	.align	4
.nv.constant0._Z8multiplePfS_S_:
	.zero		920


//--------------------- SYMBOLS --------------------------

	.type		.nv.reservedSmem.offset0,@object
	.size		.nv.reservedSmem.offset0,0x4
